//
// Generated by NVIDIA NVVM Compiler
//
// Compiler Build ID: CL-36424714
// Cuda compilation tools, release 13.0, V13.0.88
// Based on NVVM 20.0.0
//

.version 9.0
.target sm_100
.address_size 64

	// .globl	_Z8additionP4UserS0_mi

.visible .entry _Z8additionP4UserS0_mi(
	.param .u64 .ptr .align 1 _Z8additionP4UserS0_mi_param_0,
	.param .u64 .ptr .align 1 _Z8additionP4UserS0_mi_param_1,
	.param .u64 _Z8additionP4UserS0_mi_param_2,
	.param .u32 _Z8additionP4UserS0_mi_param_3
)
{
	.reg .pred 	%p<8>;
	.reg .b16 	%rs<5>;
	.reg .b32 	%r<24>;
	.reg .b64 	%rd<20>;
	.reg .b64 	%fd<4>;

	ld.param.u64 	%rd9, [_Z8additionP4UserS0_mi_param_0];
	ld.param.u64 	%rd10, [_Z8additionP4UserS0_mi_param_1];
	ld.param.u64 	%rd11, [_Z8additionP4UserS0_mi_param_2];
	ld.param.u32 	%r13, [_Z8additionP4UserS0_mi_param_3];
	mov.u32 	%r19, %tid.x;
	cvt.u64.u32 	%rd19, %r19;
	setp.le.u64 	%p1, %rd11, %rd19;
	@%p1 bra 	$L__BB0_9;
	cvta.to.global.u64 	%rd12, %rd10;
	mad.lo.s64 	%rd13, %rd19, 272, %rd12;
	add.s64 	%rd2, %rd13, 256;
	cvta.to.global.u64 	%rd3, %rd9;
	mov.b32 	%r23, 0;
$L__BB0_2:
	mad.lo.s64 	%rd14, %rd19, 272, %rd3;
	add.s64 	%rd5, %rd14, 256;
	ld.global.u32 	%r16, [%rd14+256];
	ld.global.u32 	%r17, [%rd2];
	add.s32 	%r18, %r17, %r16;
	st.global.u32 	[%rd2], %r18;
	ld.global.f64 	%fd1, [%rd14+264];
	ld.global.f64 	%fd2, [%rd2+8];
	add.f64 	%fd3, %fd1, %fd2;
	st.global.f64 	[%rd2+8], %fd3;
	mov.b32 	%r21, 0;
	mov.u32 	%r22, %r23;
$L__BB0_3:
	cvt.u64.u32 	%rd15, %r21;
	add.s64 	%rd16, %rd15, %rd5;
	add.s64 	%rd6, %rd16, -256;
	ld.global.u8 	%rs1, [%rd16+-256];
	setp.eq.s16 	%p2, %rs1, 0;
	mov.u32 	%r23, %r22;
	@%p2 bra 	$L__BB0_8;
	cvt.s64.s32 	%rd17, %r22;
	add.s64 	%rd18, %rd17, %rd2;
	add.s64 	%rd7, %rd18, -256;
	st.global.u8 	[%rd18+-256], %rs1;
	add.s32 	%r23, %r22, 1;
	ld.global.u8 	%rs2, [%rd6+1];
	setp.eq.s16 	%p3, %rs2, 0;
	@%p3 bra 	$L__BB0_8;
	st.global.u8 	[%rd7+1], %rs2;
	add.s32 	%r23, %r22, 2;
	ld.global.u8 	%rs3, [%rd6+2];
	setp.eq.s16 	%p4, %rs3, 0;
	@%p4 bra 	$L__BB0_8;
	st.global.u8 	[%rd7+2], %rs3;
	add.s32 	%r23, %r22, 3;
	ld.global.u8 	%rs4, [%rd6+3];
	setp.eq.s16 	%p5, %rs4, 0;
	@%p5 bra 	$L__BB0_8;
	st.global.u8 	[%rd7+3], %rs4;
	add.s32 	%r22, %r22, 4;
	add.s32 	%r21, %r21, 4;
	setp.ne.s32 	%p6, %r21, 100;
	mov.u32 	%r23, %r22;
	@%p6 bra 	$L__BB0_3;
$L__BB0_8:
	add.s32 	%r19, %r19, %r13;
	cvt.s64.s32 	%rd19, %r19;
	setp.gt.u64 	%p7, %rd11, %rd19;
	@%p7 bra 	$L__BB0_2;
$L__BB0_9:
	ret;

}


// ===== COMPILED SASS (sm_100) =====

	.target	sm_100

	.elftype	@"ET_EXEC"


//--------------------- .note.nv.tkinfo           --------------------------
	.section	.note.nv.tkinfo,"",@"SHT_NOTE"
	.sectionflags	@"SHF_NOTE_NV_TKINFO"
	.tkinfo
        /*0018*/ 	.word	0x00000002
        /*0030*/ 	.string	""
        /*0030*/ 	.string	"ptxas"
        /*0030*/ 	.string	"Cuda compilation tools, release 13.0, V13.0.88"
        /*0030*/ 	.string	"Build cuda_13.0.r13.0/compiler.36424714_0"
        /*0030*/ 	.string	"-arch sm_100 -m 64 "



//--------------------- .note.nv.cuinfo           --------------------------
	.section	.note.nv.cuinfo,"",@"SHT_NOTE"
	.sectionflags	@"SHF_NOTE_NV_CUINFO"
        /*0018*/ 	.short	0x0002
        /*001a*/ 	.short	0x0064
        /*001c*/ 	.short	0x0082
	.zero		2


//--------------------- .nv.info                  --------------------------
	.section	.nv.info,"",@"SHT_CUDA_INFO"
	.align	4


	//----- nvinfo : EIATTR_REGCOUNT
	.align		4
        /*0000*/ 	.byte	0x04, 0x2f
        /*0002*/ 	.short	(.L_1 - .L_0)
	.align		4
.L_0:
        /*0004*/ 	.word	index@(_Z8additionP4UserS0_mi)
        /*0008*/ 	.word	0x00000016


	//----- nvinfo : EIATTR_FRAME_SIZE
	.align		4
.L_1:
        /*000c*/ 	.byte	0x04, 0x11
        /*000e*/ 	.short	(.L_3 - .L_2)
	.align		4
.L_2:
        /*0010*/ 	.word	index@(_Z8additionP4UserS0_mi)
        /*0014*/ 	.word	0x00000000


	//----- nvinfo : EIATTR_MIN_STACK_SIZE
	.align		4
.L_3:
        /*0018*/ 	.byte	0x04, 0x12
        /*001a*/ 	.short	(.L_5 - .L_4)
	.align		4
.L_4:
        /*001c*/ 	.word	index@(_Z8additionP4UserS0_mi)
        /*0020*/ 	.word	0x00000000
.L_5:


//--------------------- .nv.compat                --------------------------
	.section	.nv.compat,"",@"SHT_CUDA_COMPAT_INFO"
	.align	4
        /*0000*/ 	.byte	0x02, 0x09, 0x00, 0x00, 0x02, 0x02, 0x01, 0x00, 0x02, 0x05, 0x05, 0x00, 0x03, 0x07, 0x01, 0x01
        /*0010*/ 	.byte	0x02, 0x03, 0x00, 0x00, 0x02, 0x06, 0x01, 0x00, 0x04, 0x0b, 0x08, 0x00, 0x01, 0x00, 0x00, 0x00
        /*0020*/ 	.byte	0x00, 0x00, 0x00, 0x00


//--------------------- .nv.info._Z8additionP4UserS0_mi --------------------------
	.section	.nv.info._Z8additionP4UserS0_mi,"",@"SHT_CUDA_INFO"
	.sectionflags	@""
	.align	4


	//----- nvinfo : EIATTR_CUDA_API_VERSION
	.align		4
        /*0000*/ 	.byte	0x04, 0x37
        /*0002*/ 	.short	(.L_7 - .L_6)
.L_6:
        /*0004*/ 	.word	0x00000082


	//----- nvinfo : EIATTR_KPARAM_INFO
	.align		4
.L_7:
        /*0008*/ 	.byte	0x04, 0x17
        /*000a*/ 	.short	(.L_9 - .L_8)
.L_8:
        /*000c*/ 	.word	0x00000000
        /*0010*/ 	.short	0x0003
        /*0012*/ 	.short	0x0018
        /*0014*/ 	.byte	0x00, 0xf0, 0x11, 0x00


	//----- nvinfo : EIATTR_KPARAM_INFO
	.align		4
.L_9:
        /*0018*/ 	.byte	0x04, 0x17
        /*001a*/ 	.short	(.L_11 - .L_10)
.L_10:
        /*001c*/ 	.word	0x00000000
        /*0020*/ 	.short	0x0002
        /*0022*/ 	.short	0x0010
        /*0024*/ 	.byte	0x00, 0xf0, 0x21, 0x00


	//----- nvinfo : EIATTR_KPARAM_INFO
	.align		4
.L_11:
        /*0028*/ 	.byte	0x04, 0x17
        /*002a*/ 	.short	(.L_13 - .L_12)
.L_12:
        /*002c*/ 	.word	0x00000000
        /*0030*/ 	.short	0x0001
        /*0032*/ 	.short	0x0008
        /*0034*/ 	.byte	0x00, 0xf5, 0x21, 0x00


	//----- nvinfo : EIATTR_KPARAM_INFO
	.align		4
.L_13:
        /*0038*/ 	.byte	0x04, 0x17
        /*003a*/ 	.short	(.L_15 - .L_14)
.L_14:
        /*003c*/ 	.word	0x00000000
        /*0040*/ 	.short	0x0000
        /*0042*/ 	.short	0x0000
        /*0044*/ 	.byte	0x00, 0xf5, 0x21, 0x00


	//----- nvinfo : EIATTR_SPARSE_MMA_MASK
	.align		4
.L_15:
        /*0048*/ 	.byte	0x03, 0x50
        /*004a*/ 	.short	0x0000


	//----- nvinfo : EIATTR_MAXREG_COUNT
	.align		4
        /*004c*/ 	.byte	0x03, 0x1b
        /*004e*/ 	.short	0x00ff


	//----- nvinfo : EIATTR_MERCURY_ISA_VERSION
	.align		4
        /*0050*/ 	.byte	0x03, 0x5f
        /*0052*/ 	.short	0x0101


	//----- nvinfo : EIATTR_VRC_CTA_INIT_COUNT
	.align		4
        /*0054*/ 	.byte	0x02, 0x4a
	.zero		1
	.zero		1


	//----- nvinfo : EIATTR_EXIT_INSTR_OFFSETS
	.align		4
        /*0058*/ 	.byte	0x04, 0x1c
        /*005a*/ 	.short	(.L_17 - .L_16)


	//   ....[0]....
.L_16:
        /*005c*/ 	.word	0x00000050


	//   ....[1]....
        /*0060*/ 	.word	0x000024c0


	//----- nvinfo : EIATTR_CRS_STACK_SIZE
	.align		4
.L_17:
        /*0064*/ 	.byte	0x04, 0x1e
        /*0066*/ 	.short	(.L_19 - .L_18)
.L_18:
        /*0068*/ 	.word	0x00000000


	//----- nvinfo : EIATTR_CBANK_PARAM_SIZE
	.align		4
.L_19:
        /*006c*/ 	.byte	0x03, 0x19
        /*006e*/ 	.short	0x001c


	//----- nvinfo : EIATTR_PARAM_CBANK
	.align		4
        /*0070*/ 	.byte	0x04, 0x0a
        /*0072*/ 	.short	(.L_21 - .L_20)
	.align		4
.L_20:
        /*0074*/ 	.word	index@(.nv.constant0._Z8additionP4UserS0_mi)
        /*0078*/ 	.short	0x0380
        /*007a*/ 	.short	0x001c


	//----- nvinfo : EIATTR_SW_WAR
	.align		4
.L_21:
        /*007c*/ 	.byte	0x04, 0x36
        /*007e*/ 	.short	(.L_23 - .L_22)
.L_22:
        /*0080*/ 	.word	0x00000008
.L_23:


//--------------------- .nv.callgraph             --------------------------
	.section	.nv.callgraph,"",@"SHT_CUDA_CALLGRAPH"
	.align	4
	.sectionentsize	8
	.align		4
        /*0000*/ 	.word	0x00000000
	.align		4
        /*0004*/ 	.word	0xffffffff
	.align		4
        /*0008*/ 	.word	0x00000000
	.align		4
        /*000c*/ 	.word	0xfffffffe
	.align		4
        /*0010*/ 	.word	0x00000000
	.align		4
        /*0014*/ 	.word	0xfffffffd
	.align		4
        /*0018*/ 	.word	0x00000000
	.align		4
        /*001c*/ 	.word	0xfffffffc


//--------------------- .text._Z8additionP4UserS0_mi --------------------------
	.section	.text._Z8additionP4UserS0_mi,"ax",@progbits
	.align	128
        .global         _Z8additionP4UserS0_mi
        .type           _Z8additionP4UserS0_mi,@function
        .size           _Z8additionP4UserS0_mi,(.L_x_4 - _Z8additionP4UserS0_mi)
        .other          _Z8additionP4UserS0_mi,@"STO_CUDA_ENTRY STV_DEFAULT"
_Z8additionP4UserS0_mi:
.text._Z8additionP4UserS0_mi:
[----:B------:R-:W-:Y:S01]  /*0000*/  LDC R1, c[0x0][0x37c] ;  /* 0x0000df00ff017b82 */ /* 0x000fe20000000800 */
[----:B------:R-:W0:Y:S01]  /*0010*/  S2R R8, SR_TID.X ;  /* 0x0000000000087919 */ /* 0x000e220000002100 */
[----:B------:R-:W0:Y:S02]  /*0020*/  LDCU.64 UR4, c[0x0][0x390] ;  /* 0x00007200ff0477ac */ /* 0x000e240008000a00 */
[----:B0-----:R-:W-:-:S04]  /*0030*/  ISETP.GE.U32.AND P0, PT, R8, UR4, PT ;  /* 0x0000000408007c0c */ /* 0x001fc8000bf06070 */
[----:B------:R-:W-:-:S13]  /*0040*/  ISETP.GE.U32.AND.EX P0, PT, RZ, UR5, PT, P0 ;  /* 0x00000005ff007c0c */ /* 0x000fda000bf06100 */
[----:B------:R-:W-:Y:S05]  /*0050*/  @P0 EXIT ;  /* 0x000000000000094d */ /* 0x000fea0003800000 */
[----:B------:R-:W0:Y:S01]  /*0060*/  LDC.64 R4, c[0x0][0x388] ;  /* 0x0000e200ff047b82 */ /* 0x000e220000000a00 */
[----:B------:R-:W-:Y:S01]  /*0070*/  UMOV UR4, URZ ;  /* 0x000000ff00047c82 */ /* 0x000fe20008000000 */
[----:B------:R-:W-:Y:S01]  /*0080*/  IMAD.MOV.U32 R7, RZ, RZ, R8 ;  /* 0x000000ffff077224 */ /* 0x000fe200078e0008 */
[----:B------:R-:W1:Y:S01]  /*0090*/  LDCU.64 UR6, c[0x0][0x358] ;  /* 0x00006b00ff0677ac */ /* 0x000e620008000a00 */
[----:B------:R-:W-:Y:S02]  /*00a0*/  IMAD.MOV.U32 R6, RZ, RZ, RZ ;  /* 0x000000ffff067224 */ /* 0x000fe400078e00ff */
[----:B------:R-:W-:Y:S01]  /*00b0*/  IMAD.MOV.U32 R0, RZ, RZ, RZ ;  /* 0x000000ffff007224 */ /* 0x000fe200078e00ff */
[----:B------:R-:W2:Y:S01]  /*00c0*/  LDCU UR5, c[0x0][0x398] ;  /* 0x00007300ff0577ac */ /* 0x000ea20008000800 */
[----:B------:R-:W3:Y:S01]  /*00d0*/  LDC.64 R2, c[0x0][0x380] ;  /* 0x0000e000ff027b82 */ /* 0x000ee20000000a00 */
[----:B------:R-:W4:Y:S01]  /*00e0*/  LDCU.64 UR8, c[0x0][0x390] ;  /* 0x00007200ff0877ac */ /* 0x000f220008000a00 */
[----:B0-----:R-:W-:-:S04]  /*00f0*/  IMAD.WIDE.U32 R4, R8, 0x110, R4 ;  /* 0x0000011008047825 */ /* 0x001fc800078e0004 */
[----:B-12-4-:R-:W-:-:S07]  /*0100*/  VIADD R9, R5, UR4 ;  /* 0x0000000405097c36 */ /* 0x016fce0008000000 */
.L_x_2:
[----:B------:R-:W-:Y:S02]  /*0110*/  IMAD R11, R6, 0x110, RZ ;  /* 0x00000110060b7824 */ /* 0x000fe400078e02ff */
[----:B---3--:R-:W-:-:S04]  /*0120*/  IMAD.WIDE.U32 R6, R7, 0x110, R2 ;  /* 0x0000011007067825 */ /* 0x008fc800078e0002 */
[----:B------:R-:W-:Y:S02]  /*0130*/  IMAD.IADD R7, R7, 0x1, R11 ;  /* 0x0000000107077824 */ /* 0x000fe400078e020b */
[----:B------:R-:W-:Y:S02]  /*0140*/  IMAD.MOV.U32 R14, RZ, RZ, R4 ;  /* 0x000000ffff0e7224 */ /* 0x000fe400078e0004 */
[----:B------:R-:W-:Y:S01]  /*0150*/  IMAD.MOV.U32 R15, RZ, RZ, R9 ;  /* 0x000000ffff0f7224 */ /* 0x000fe200078e0009 */
[----:B------:R-:W2:Y:S04]  /*0160*/  LDG.E R10, desc[UR6][R6.64+0x100] ;  /* 0x00010006060a7981 */ /* 0x000ea8000c1e1900 */
[----:B------:R-:W2:Y:S04]  /*0170*/  LDG.E R11, desc[UR6][R14.64+0x100] ;  /* 0x000100060e0b7981 */ /* 0x000ea8000c1e1900 */
[----:B------:R-:W3:Y:S01]  /*0180*/  LDG.E.64 R12, desc[UR6][R14.64+0x108] ;  /* 0x000108060e0c7981 */ /* 0x000ee2000c1e1b00 */
[----:B--2---:R-:W-:-:S05]  /*0190*/  IMAD.IADD R17, R10, 0x1, R11 ;  /* 0x000000010a117824 */ /* 0x004fca00078e020b */
[----:B------:R0:W-:Y:S04]  /*01a0*/  STG.E desc[UR6][R14.64+0x100], R17 ;  /* 0x000100110e007986 */ /* 0x0001e8000c101906 */
[----:B------:R-:W3:Y:S02]  /*01b0*/  LDG.E.64 R10, desc[UR6][R6.64+0x108] ;  /* 0x00010806060a7981 */ /* 0x000ee4000c1e1b00 */
[----:B---3--:R-:W-:-:S07]  /*01c0*/  DADD R10, R10, R12 ;  /* 0x000000000a0a7229 */ /* 0x008fce000000000c */
[----:B------:R0:W-:Y:S04]  /*01d0*/  STG.E.64 desc[UR6][R14.64+0x108], R10 ;  /* 0x0001080a0e007986 */ /* 0x0001e8000c101b06 */
[----:B------:R-:W2:Y:S01]  /*01e0*/  LDG.E.U8 R19, desc[UR6][R6.64] ;  /* 0x0000000606137981 */ /* 0x000ea2000c1e1100 */
[----:B------:R-:W-:Y:S01]  /*01f0*/  BSSY.RECONVERGENT B0, `(.L_x_0) ;  /* 0x0000226000007945 */ /* 0x000fe20003800200 */
[----:B--2---:R-:W-:-:S13]  /*0200*/  ISETP.NE.AND P0, PT, R19, RZ, PT ;  /* 0x000000ff1300720c */ /* 0x004fda0003f05270 */
[----:B0-----:R-:W-:Y:S05]  /*0210*/  @!P0 BRA `(.L_x_1) ;  /* 0x00000020008c8947 */ /* 0x001fea0003800000 */
[----:B------:R-:W-:-:S04]  /*0220*/  IADD3 R12, P0, PT, R0, R4, RZ ;  /* 0x00000004000c7210 */ /* 0x000fc80007f1e0ff */
[----:B------:R-:W-:-:S05]  /*0230*/  LEA.HI.X.SX32 R13, R0, R9, 0x1, P0 ;  /* 0x00000009000d7211 */ /* 0x000fca00000f0eff */
[----:B------:R0:W-:Y:S04]  /*0240*/  STG.E.U8 desc[UR6][R12.64], R19 ;  /* 0x000000130c007986 */ /* 0x0001e8000c101106 */
[----:B------:R-:W2:Y:S01]  /*0250*/  LDG.E.U8 R11, desc[UR6][R6.64+0x1] ;  /* 0x00000106060b7981 */ /* 0x000ea2000c1e1100 */
[----:B------:R-:W-:Y:S02]  /*0260*/  IMAD.MOV.U32 R10, RZ, RZ, R0 ;  /* 0x000000ffff0a7224 */ /* 0x000fe400078e0000 */
[----:B------:R-:W-:Y:S01]  /*0270*/  VIADD R0, R0, 0x1 ;  /* 0x0000000100007836 */ /* 0x000fe20000000000 */
[----:B--2---:R-:W-:-:S13]  /*0280*/  ISETP.NE.AND P0, PT, R11, RZ, PT ;  /* 0x000000ff0b00720c */ /* 0x004fda0003f05270 */
[----:B0-----:R-:W-:Y:S05]  /*0290*/  @!P0 BRA `(.L_x_1) ;  /* 0x00000020006c8947 */ /* 0x001fea0003800000 */
[----:B------:R0:W-:Y:S04]  /*02a0*/  STG.E.U8 desc[UR6][R12.64+0x1], R11 ;  /* 0x0000010b0c007986 */ /* 0x0001e8000c101106 */
[----:B------:R-:W2:Y:S01]  /*02b0*/  LDG.E.U8 R15, desc[UR6][R6.64+0x2] ;  /* 0x00000206060f7981 */ /* 0x000ea2000c1e1100 */
        /* <DEDUP_REMOVED lines=13> */
[----:B------:R-:W-:-:S04]  /*0390*/  IADD3 R12, P0, PT, R0, R4, RZ ;  /* 0x00000004000c7210 */ /* 0x000fc80007f1e0ff */
[----:B------:R-:W-:-:S05]  /*03a0*/  LEA.HI.X.SX32 R13, R0, R9, 0x1, P0 ;  /* 0x00000009000d7211 */ /* 0x000fca00000f0eff */
        /* <DEDUP_REMOVED lines=520> */
[----:B------:R0:W-:Y:S01]  /*2430*/  @P0 STG.E.U8 desc[UR6][R12.64+0x3], R7 ;  /* 0x000003070c000986 */ /* 0x0001e2000c101106 */
[----:B------:R-:W-:-:S07]  /*2440*/  @P0 VIADD R0, R10, 0x64 ;  /* 0x000000640a000836 */ /* 0x000fce0000000000 */
.L_x_1:
[----:B------:R-:W-:Y:S05]  /*2450*/  BSYNC.RECONVERGENT B0 ;  /* 0x0000000000007941 */ /* 0x000fea0003800200 */
.L_x_0:
[----:B0-----:R-:W-:-:S04]  /*2460*/  VIADD R7, R8, UR5 ;  /* 0x0000000508077c36 */ /* 0x001fc80008000000 */
[--C-:B------:R-:W-:Y:S01]  /*2470*/  IMAD.MOV.U32 R8, RZ, RZ, R7.reuse ;  /* 0x000000ffff087224 */ /* 0x100fe200078e0007 */
[----:B------:R-:W-:Y:S02]  /*2480*/  ISETP.GE.U32.AND P0, PT, R7, UR8, PT ;  /* 0x0000000807007c0c */ /* 0x000fe4000bf06070 */
[----:B------:R-:W-:-:S04]  /*2490*/  SHF.R.S32.HI R6, RZ, 0x1f, R7 ;  /* 0x0000001fff067819 */ /* 0x000fc80000011407 */
[----:B------:R-:W-:-:S13]  /*24a0*/  ISETP.GE.U32.AND.EX P0, PT, R6, UR9, PT, P0 ;  /* 0x0000000906007c0c */ /* 0x000fda000bf06100 */
[----:B------:R-:W-:Y:S05]  /*24b0*/  @!P0 BRA `(.L_x_2) ;  /* 0xffffffdc00148947 */ /* 0x000fea000383ffff */
[----:B------:R-:W-:Y:S05]  /*24c0*/  EXIT ;  /* 0x000000000000794d */ /* 0x000fea0003800000 */
.L_x_3:
[----:B------:R-:W-:-:S00]  /*24d0*/  BRA `(.L_x_3) ;  /* 0xfffffffc00fc7947 */ /* 0x000fc0000383ffff */
[----:B------:R-:W-:-:S00]  /*24e0*/  NOP ;  /* 0x0000000000007918 */ /* 0x000fc00000000000 */
        /* <DEDUP_REMOVED lines=9> */
.L_x_4:


//--------------------- .nv.shared.reserved.0     --------------------------
	.section	.nv.shared.reserved.0,"aw",@nobits
	.weak		__nv_reservedSMEM_offset_0_alias
	.size		__nv_reservedSMEM_offset_0_alias, 0, 64
	.other		__nv_reservedSMEM_offset_0_alias,@"STO_CUDA_RESERVED_SHARED STV_DEFAULT"
__nv_reservedSMEM_offset_0_alias:
	.zero		0
	.zero		64


//--------------------- .nv.constant0._Z8additionP4UserS0_mi --------------------------
	.section	.nv.constant0._Z8additionP4UserS0_mi,"a",@progbits
	.sectionflags	@""
	.align	4
.nv.constant0._Z8additionP4UserS0_mi:
	.zero		924


//--------------------- SYMBOLS --------------------------

	.type		.nv.reservedSmem.offset0,@object
	.size		.nv.reservedSmem.offset0,0x4
